//
// Generated by NVIDIA NVVM Compiler
//
// Compiler Build ID: CL-36424714
// Cuda compilation tools, release 13.0, V13.0.88
// Based on NVVM 20.0.0
//

.version 9.0
.target sm_100
.address_size 64

	// .globl	_Z7evenoddPfS_

.visible .entry _Z7evenoddPfS_(
	.param .u64 .ptr .align 1 _Z7evenoddPfS__param_0,
	.param .u64 .ptr .align 1 _Z7evenoddPfS__param_1
)
{
	.reg .b32 	%r<9>;
	.reg .b32 	%f<2>;
	.reg .b64 	%rd<9>;

	ld.param.u64 	%rd1, [_Z7evenoddPfS__param_0];
	ld.param.u64 	%rd2, [_Z7evenoddPfS__param_1];
	mov.u32 	%r1, %ctaid.x;
	mov.u32 	%r2, %ntid.x;
	mov.u32 	%r3, %tid.x;
	mad.lo.s32 	%r4, %r1, %r2, %r3;
	shr.u32 	%r5, %r4, 1;
	shl.b32 	%r6, %r3, 22;
	and.b32  	%r7, %r6, 4194304;
	add.s32 	%r8, %r5, %r7;
	cvta.to.global.u64 	%rd3, %rd2;
	cvta.to.global.u64 	%rd4, %rd1;
	mul.wide.u32 	%rd5, %r4, 4;
	add.s64 	%rd6, %rd3, %rd5;
	ld.global.f32 	%f1, [%rd6];
	mul.wide.u32 	%rd7, %r8, 4;
	add.s64 	%rd8, %rd4, %rd7;
	st.global.f32 	[%rd8], %f1;
	ret;

}
	// .globl	_Z8evenodd2PfS_
.visible .entry _Z8evenodd2PfS_(
	.param .u64 .ptr .align 1 _Z8evenodd2PfS__param_0,
	.param .u64 .ptr .align 1 _Z8evenodd2PfS__param_1
)
{
	.reg .pred 	%p<2>;
	.reg .b32 	%r<8>;
	.reg .b32 	%f<2>;
	.reg .b64 	%rd<9>;

	ld.param.u64 	%rd1, [_Z8evenodd2PfS__param_0];
	ld.param.u64 	%rd2, [_Z8evenodd2PfS__param_1];
	mov.u32 	%r1, %ctaid.x;
	mov.u32 	%r2, %ntid.x;
	mov.u32 	%r3, %tid.x;
	mad.lo.s32 	%r4, %r1, %r2, %r3;
	setp.lt.u32 	%p1, %r4, 4194304;
	shl.b32 	%r5, %r4, 1;
	add.s32 	%r6, %r5, -8388607;
	selp.b32 	%r7, %r5, %r6, %p1;
	cvta.to.global.u64 	%rd3, %rd2;
	cvta.to.global.u64 	%rd4, %rd1;
	mul.wide.u32 	%rd5, %r7, 4;
	add.s64 	%rd6, %rd3, %rd5;
	ld.global.f32 	%f1, [%rd6];
	mul.wide.u32 	%rd7, %r4, 4;
	add.s64 	%rd8, %rd4, %rd7;
	st.global.f32 	[%rd8], %f1;
	ret;

}


// ===== COMPILED SASS (sm_100) =====

	.target	sm_100

	.elftype	@"ET_EXEC"


//--------------------- .note.nv.tkinfo           --------------------------
	.section	.note.nv.tkinfo,"",@"SHT_NOTE"
	.sectionflags	@"SHF_NOTE_NV_TKINFO"
	.tkinfo
        /*0018*/ 	.word	0x00000002
        /*0030*/ 	.string	""
        /*0030*/ 	.string	"ptxas"
        /*0030*/ 	.string	"Cuda compilation tools, release 13.0, V13.0.88"
        /*0030*/ 	.string	"Build cuda_13.0.r13.0/compiler.36424714_0"
        /*0030*/ 	.string	"-arch sm_100 -m 64 "



//--------------------- .note.nv.cuinfo           --------------------------
	.section	.note.nv.cuinfo,"",@"SHT_NOTE"
	.sectionflags	@"SHF_NOTE_NV_CUINFO"
        /*0018*/ 	.short	0x0002
        /*001a*/ 	.short	0x0064
        /*001c*/ 	.short	0x0082
	.zero		2


//--------------------- .nv.info                  --------------------------
	.section	.nv.info,"",@"SHT_CUDA_INFO"
	.align	4


	//----- nvinfo : EIATTR_REGCOUNT
	.align		4
        /*0000*/ 	.byte	0x04, 0x2f
        /*0002*/ 	.short	(.L_1 - .L_0)
	.align		4
.L_0:
        /*0004*/ 	.word	index@(_Z7evenoddPfS_)
        /*0008*/ 	.word	0x0000000a


	//----- nvinfo : EIATTR_FRAME_SIZE
	.align		4
.L_1:
        /*000c*/ 	.byte	0x04, 0x11
        /*000e*/ 	.short	(.L_3 - .L_2)
	.align		4
.L_2:
        /*0010*/ 	.word	index@(_Z7evenoddPfS_)
        /*0014*/ 	.word	0x00000000


	//----- nvinfo : EIATTR_REGCOUNT
	.align		4
.L_3:
        /*0018*/ 	.byte	0x04, 0x2f
        /*001a*/ 	.short	(.L_5 - .L_4)
	.align		4
.L_4:
        /*001c*/ 	.word	index@(_Z8evenodd2PfS_)
        /*0020*/ 	.word	0x0000000a


	//----- nvinfo : EIATTR_FRAME_SIZE
	.align		4
.L_5:
        /*0024*/ 	.byte	0x04, 0x11
        /*0026*/ 	.short	(.L_7 - .L_6)
	.align		4
.L_6:
        /*0028*/ 	.word	index@(_Z8evenodd2PfS_)
        /*002c*/ 	.word	0x00000000


	//----- nvinfo : EIATTR_MIN_STACK_SIZE
	.align		4
.L_7:
        /*0030*/ 	.byte	0x04, 0x12
        /*0032*/ 	.short	(.L_9 - .L_8)
	.align		4
.L_8:
        /*0034*/ 	.word	index@(_Z8evenodd2PfS_)
        /*0038*/ 	.word	0x00000000


	//----- nvinfo : EIATTR_MIN_STACK_SIZE
	.align		4
.L_9:
        /*003c*/ 	.byte	0x04, 0x12
        /*003e*/ 	.short	(.L_11 - .L_10)
	.align		4
.L_10:
        /*0040*/ 	.word	index@(_Z7evenoddPfS_)
        /*0044*/ 	.word	0x00000000
.L_11:


//--------------------- .nv.compat                --------------------------
	.section	.nv.compat,"",@"SHT_CUDA_COMPAT_INFO"
	.align	4
        /*0000*/ 	.byte	0x02, 0x09, 0x00, 0x00, 0x02, 0x02, 0x01, 0x00, 0x02, 0x05, 0x05, 0x00, 0x03, 0x07, 0x01, 0x01
        /*0010*/ 	.byte	0x02, 0x03, 0x00, 0x00, 0x02, 0x06, 0x01, 0x00, 0x04, 0x0b, 0x08, 0x00, 0x09, 0x00, 0x00, 0x00
        /*0020*/ 	.byte	0x00, 0x00, 0x00, 0x00


//--------------------- .nv.info._Z8evenodd2PfS_  --------------------------
	.section	.nv.info._Z8evenodd2PfS_,"",@"SHT_CUDA_INFO"
	.sectionflags	@""
	.align	4


	//----- nvinfo : EIATTR_CUDA_API_VERSION
	.align		4
        /*0000*/ 	.byte	0x04, 0x37
        /*0002*/ 	.short	(.L_13 - .L_12)
.L_12:
        /*0004*/ 	.word	0x00000082


	//----- nvinfo : EIATTR_KPARAM_INFO
	.align		4
.L_13:
        /*0008*/ 	.byte	0x04, 0x17
        /*000a*/ 	.short	(.L_15 - .L_14)
.L_14:
        /*000c*/ 	.word	0x00000000
        /*0010*/ 	.short	0x0001
        /*0012*/ 	.short	0x0008
        /*0014*/ 	.byte	0x00, 0xf5, 0x21, 0x00


	//----- nvinfo : EIATTR_KPARAM_INFO
	.align		4
.L_15:
        /*0018*/ 	.byte	0x04, 0x17
        /*001a*/ 	.short	(.L_17 - .L_16)
.L_16:
        /*001c*/ 	.word	0x00000000
        /*0020*/ 	.short	0x0000
        /*0022*/ 	.short	0x0000
        /*0024*/ 	.byte	0x00, 0xf5, 0x21, 0x00


	//----- nvinfo : EIATTR_SPARSE_MMA_MASK
	.align		4
.L_17:
        /*0028*/ 	.byte	0x03, 0x50
        /*002a*/ 	.short	0x0000


	//----- nvinfo : EIATTR_MAXREG_COUNT
	.align		4
        /*002c*/ 	.byte	0x03, 0x1b
        /*002e*/ 	.short	0x00ff


	//----- nvinfo : EIATTR_MERCURY_ISA_VERSION
	.align		4
        /*0030*/ 	.byte	0x03, 0x5f
        /*0032*/ 	.short	0x0101


	//----- nvinfo : EIATTR_VRC_CTA_INIT_COUNT
	.align		4
        /*0034*/ 	.byte	0x02, 0x4a
	.zero		1
	.zero		1


	//----- nvinfo : EIATTR_EXIT_INSTR_OFFSETS
	.align		4
        /*0038*/ 	.byte	0x04, 0x1c
        /*003a*/ 	.short	(.L_19 - .L_18)


	//   ....[0]....
.L_18:
        /*003c*/ 	.word	0x000000f0


	//----- nvinfo : EIATTR_CBANK_PARAM_SIZE
	.align		4
.L_19:
        /*0040*/ 	.byte	0x03, 0x19
        /*0042*/ 	.short	0x0010


	//----- nvinfo : EIATTR_PARAM_CBANK
	.align		4
        /*0044*/ 	.byte	0x04, 0x0a
        /*0046*/ 	.short	(.L_21 - .L_20)
	.align		4
.L_20:
        /*0048*/ 	.word	index@(.nv.constant0._Z8evenodd2PfS_)
        /*004c*/ 	.short	0x0380
        /*004e*/ 	.short	0x0010


	//----- nvinfo : EIATTR_SW_WAR
	.align		4
.L_21:
        /*0050*/ 	.byte	0x04, 0x36
        /*0052*/ 	.short	(.L_23 - .L_22)
.L_22:
        /*0054*/ 	.word	0x00000008
.L_23:


//--------------------- .nv.info._Z7evenoddPfS_   --------------------------
	.section	.nv.info._Z7evenoddPfS_,"",@"SHT_CUDA_INFO"
	.sectionflags	@""
	.align	4


	//----- nvinfo : EIATTR_CUDA_API_VERSION
	.align		4
        /*0000*/ 	.byte	0x04, 0x37
        /*0002*/ 	.short	(.L_25 - .L_24)
.L_24:
        /*0004*/ 	.word	0x00000082


	//----- nvinfo : EIATTR_KPARAM_INFO
	.align		4
.L_25:
        /*0008*/ 	.byte	0x04, 0x17
        /*000a*/ 	.short	(.L_27 - .L_26)
.L_26:
        /*000c*/ 	.word	0x00000000
        /*0010*/ 	.short	0x0001
        /*0012*/ 	.short	0x0008
        /*0014*/ 	.byte	0x00, 0xf5, 0x21, 0x00


	//----- nvinfo : EIATTR_KPARAM_INFO
	.align		4
.L_27:
        /*0018*/ 	.byte	0x04, 0x17
        /*001a*/ 	.short	(.L_29 - .L_28)
.L_28:
        /*001c*/ 	.word	0x00000000
        /*0020*/ 	.short	0x0000
        /*0022*/ 	.short	0x0000
        /*0024*/ 	.byte	0x00, 0xf5, 0x21, 0x00


	//----- nvinfo : EIATTR_SPARSE_MMA_MASK
	.align		4
.L_29:
        /*0028*/ 	.byte	0x03, 0x50
        /*002a*/ 	.short	0x0000


	//----- nvinfo : EIATTR_MAXREG_COUNT
	.align		4
        /*002c*/ 	.byte	0x03, 0x1b
        /*002e*/ 	.short	0x00ff


	//----- nvinfo : EIATTR_MERCURY_ISA_VERSION
	.align		4
        /*0030*/ 	.byte	0x03, 0x5f
        /*0032*/ 	.short	0x0101


	//----- nvinfo : EIATTR_VRC_CTA_INIT_COUNT
	.align		4
        /*0034*/ 	.byte	0x02, 0x4a
	.zero		1
	.zero		1


	//----- nvinfo : EIATTR_EXIT_INSTR_OFFSETS
	.align		4
        /*0038*/ 	.byte	0x04, 0x1c
        /*003a*/ 	.short	(.L_31 - .L_30)


	//   ....[0]....
.L_30:
        /*003c*/ 	.word	0x000000f0


	//----- nvinfo : EIATTR_CBANK_PARAM_SIZE
	.align		4
.L_31:
        /*0040*/ 	.byte	0x03, 0x19
        /*0042*/ 	.short	0x0010


	//----- nvinfo : EIATTR_PARAM_CBANK
	.align		4
        /*0044*/ 	.byte	0x04, 0x0a
        /*0046*/ 	.short	(.L_33 - .L_32)
	.align		4
.L_32:
        /*0048*/ 	.word	index@(.nv.constant0._Z7evenoddPfS_)
        /*004c*/ 	.short	0x0380
        /*004e*/ 	.short	0x0010


	//----- nvinfo : EIATTR_SW_WAR
	.align		4
.L_33:
        /*0050*/ 	.byte	0x04, 0x36
        /*0052*/ 	.short	(.L_35 - .L_34)
.L_34:
        /*0054*/ 	.word	0x00000008
.L_35:


//--------------------- .nv.callgraph             --------------------------
	.section	.nv.callgraph,"",@"SHT_CUDA_CALLGRAPH"
	.align	4
	.sectionentsize	8
	.align		4
        /*0000*/ 	.word	0x00000000
	.align		4
        /*0004*/ 	.word	0xffffffff
	.align		4
        /*0008*/ 	.word	0x00000000
	.align		4
        /*000c*/ 	.word	0xfffffffe
	.align		4
        /*0010*/ 	.word	0x00000000
	.align		4
        /*0014*/ 	.word	0xfffffffd
	.align		4
        /*0018*/ 	.word	0x00000000
	.align		4
        /*001c*/ 	.word	0xfffffffc


//--------------------- .text._Z8evenodd2PfS_     --------------------------
	.section	.text._Z8evenodd2PfS_,"ax",@progbits
	.align	128
        .global         _Z8evenodd2PfS_
        .type           _Z8evenodd2PfS_,@function
        .size           _Z8evenodd2PfS_,(.L_x_2 - _Z8evenodd2PfS_)
        .other          _Z8evenodd2PfS_,@"STO_CUDA_ENTRY STV_DEFAULT"
_Z8evenodd2PfS_:
.text._Z8evenodd2PfS_:
[----:B------:R-:W-:Y:S01]  /*0000*/  LDC R1, c[0x0][0x37c] ;  /* 0x0000df00ff017b82 */ /* 0x000fe20000000800 */
[----:B------:R-:W0:Y:S07]  /*0010*/  S2R R0, SR_TID.X ;  /* 0x0000000000007919 */ /* 0x000e2e0000002100 */
[----:B------:R-:W0:Y:S08]  /*0020*/  S2UR UR4, SR_CTAID.X ;  /* 0x00000000000479c3 */ /* 0x000e300000002500 */
[----:B------:R-:W0:Y:S08]  /*0030*/  LDC R7, c[0x0][0x360] ;  /* 0x0000d800ff077b82 */ /* 0x000e300000000800 */
[----:B------:R-:W1:Y:S01]  /*0040*/  LDC.64 R2, c[0x0][0x388] ;  /* 0x0000e200ff027b82 */ /* 0x000e620000000a00 */
[----:B0-----:R-:W-:Y:S01]  /*0050*/  IMAD R7, R7, UR4, R0 ;  /* 0x0000000407077c24 */ /* 0x001fe2000f8e0200 */
[----:B------:R-:W0:Y:S04]  /*0060*/  LDCU.64 UR4, c[0x0][0x358] ;  /* 0x00006b00ff0477ac */ /* 0x000e280008000a00 */
[----:B------:R-:W-:-:S02]  /*0070*/  ISETP.GE.U32.AND P0, PT, R7, 0x400000, PT ;  /* 0x004000000700780c */ /* 0x000fc40003f06070 */
[----:B------:R-:W-:-:S11]  /*0080*/  SHF.L.U32 R5, R7, 0x1, RZ ;  /* 0x0000000107057819 */ /* 0x000fd600000006ff */
[----:B------:R-:W-:-:S05]  /*0090*/  @P0 IADD3 R5, PT, PT, R5, -0x7fffff, RZ ;  /* 0xff80000105050810 */ /* 0x000fca0007ffe0ff */
[----:B-1----:R-:W-:Y:S02]  /*00a0*/  IMAD.WIDE.U32 R2, R5, 0x4, R2 ;  /* 0x0000000405027825 */ /* 0x002fe400078e0002 */
[----:B------:R-:W1:Y:S04]  /*00b0*/  LDC.64 R4, c[0x0][0x380] ;  /* 0x0000e000ff047b82 */ /* 0x000e680000000a00 */
[----:B0-----:R-:W2:Y:S01]  /*00c0*/  LDG.E R3, desc[UR4][R2.64] ;  /* 0x0000000402037981 */ /* 0x001ea2000c1e1900 */
[----:B-1----:R-:W-:-:S05]  /*00d0*/  IMAD.WIDE.U32 R4, R7, 0x4, R4 ;  /* 0x0000000407047825 */ /* 0x002fca00078e0004 */
[----:B--2---:R-:W-:Y:S01]  /*00e0*/  STG.E desc[UR4][R4.64], R3 ;  /* 0x0000000304007986 */ /* 0x004fe2000c101904 */
[----:B------:R-:W-:Y:S05]  /*00f0*/  EXIT ;  /* 0x000000000000794d */ /* 0x000fea0003800000 */
.L_x_0:
[----:B------:R-:W-:-:S00]  /*0100*/  BRA `(.L_x_0) ;  /* 0xfffffffc00fc7947 */ /* 0x000fc0000383ffff */
[----:B------:R-:W-:-:S00]  /*0110*/  NOP ;  /* 0x0000000000007918 */ /* 0x000fc00000000000 */
        /* <DEDUP_REMOVED lines=14> */
.L_x_2:


//--------------------- .text._Z7evenoddPfS_      --------------------------
	.section	.text._Z7evenoddPfS_,"ax",@progbits
	.align	128
        .global         _Z7evenoddPfS_
        .type           _Z7evenoddPfS_,@function
        .size           _Z7evenoddPfS_,(.L_x_3 - _Z7evenoddPfS_)
        .other          _Z7evenoddPfS_,@"STO_CUDA_ENTRY STV_DEFAULT"
_Z7evenoddPfS_:
.text._Z7evenoddPfS_:
[----:B------:R-:W-:Y:S01]  /*0000*/  LDC R1, c[0x0][0x37c] ;  /* 0x0000df00ff017b82 */ /* 0x000fe20000000800 */
[----:B------:R-:W0:Y:S07]  /*0010*/  S2R R0, SR_TID.X ;  /* 0x0000000000007919 */ /* 0x000e2e0000002100 */
[----:B------:R-:W0:Y:S01]  /*0020*/  S2UR UR6, SR_CTAID.X ;  /* 0x00000000000679c3 */ /* 0x000e220000002500 */
[----:B------:R-:W1:Y:S07]  /*0030*/  LDCU.64 UR4, c[0x0][0x358] ;  /* 0x00006b00ff0477ac */ /* 0x000e6e0008000a00 */
[----:B------:R-:W0:Y:S08]  /*0040*/  LDC R7, c[0x0][0x360] ;  /* 0x0000d800ff077b82 */ /* 0x000e300000000800 */
[----:B------:R-:W2:Y:S08]  /*0050*/  LDC.64 R2, c[0x0][0x388] ;  /* 0x0000e200ff027b82 */ /* 0x000eb00000000a00 */
[----:B------:R-:W3:Y:S01]  /*0060*/  LDC.64 R4, c[0x0][0x380] ;  /* 0x0000e000ff047b82 */ /* 0x000ee20000000a00 */
[----:B0-----:R-:W-:-:S04]  /*0070*/  IMAD R7, R7, UR6, R0 ;  /* 0x0000000607077c24 */ /* 0x001fc8000f8e0200 */
[----:B--2---:R-:W-:-:S06]  /*0080*/  IMAD.WIDE.U32 R2, R7, 0x4, R2 ;  /* 0x0000000407027825 */ /* 0x004fcc00078e0002 */
[----:B-1----:R-:W2:Y:S01]  /*0090*/  LDG.E R3, desc[UR4][R2.64] ;  /* 0x0000000402037981 */ /* 0x002ea2000c1e1900 */
[----:B------:R-:W-:-:S04]  /*00a0*/  SHF.L.U32 R0, R0, 0x16, RZ ;  /* 0x0000001600007819 */ /* 0x000fc800000006ff */
[----:B------:R-:W-:-:S04]  /*00b0*/  LOP3.LUT R0, R0, 0x400000, RZ, 0xc0, !PT ;  /* 0x0040000000007812 */ /* 0x000fc800078ec0ff */
[----:B------:R-:W-:-:S05]  /*00c0*/  LEA.HI R7, R7, R0, RZ, 0x1f ;  /* 0x0000000007077211 */ /* 0x000fca00078ff8ff */
[----:B---3--:R-:W-:-:S05]  /*00d0*/  IMAD.WIDE.U32 R4, R7, 0x4, R4 ;  /* 0x0000000407047825 */ /* 0x008fca00078e0004 */
[----:B--2---:R-:W-:Y:S01]  /*00e0*/  STG.E desc[UR4][R4.64], R3 ;  /* 0x0000000304007986 */ /* 0x004fe2000c101904 */
[----:B------:R-:W-:Y:S05]  /*00f0*/  EXIT ;  /* 0x000000000000794d */ /* 0x000fea0003800000 */
.L_x_1:
        /* <DEDUP_REMOVED lines=16> */
.L_x_3:


//--------------------- .nv.shared.reserved.0     --------------------------
	.section	.nv.shared.reserved.0,"aw",@nobits
	.weak		__nv_reservedSMEM_offset_0_alias
	.size		__nv_reservedSMEM_offset_0_alias, 0, 64
	.other		__nv_reservedSMEM_offset_0_alias,@"STO_CUDA_RESERVED_SHARED STV_DEFAULT"
__nv_reservedSMEM_offset_0_alias:
	.zero		0
	.zero		64


//--------------------- .nv.constant0._Z8evenodd2PfS_ --------------------------
	.section	.nv.constant0._Z8evenodd2PfS_,"a",@progbits
	.sectionflags	@""
	.align	4
.nv.constant0._Z8evenodd2PfS_:
	.zero		912


//--------------------- .nv.constant0._Z7evenoddPfS_ --------------------------
	.section	.nv.constant0._Z7evenoddPfS_,"a",@progbits
	.sectionflags	@""
	.align	4
.nv.constant0._Z7evenoddPfS_:
	.zero		912


//--------------------- SYMBOLS --------------------------

	.type		.nv.reservedSmem.offset0,@object
	.size		.nv.reservedSmem.offset0,0x4
